	.headerflags	@"EF_CUDA_TEXMODE_UNIFIED EF_CUDA_64BIT_ADDRESS EF_CUDA_ACCELERATORS EF_CUDA_SM90 EF_CUDA_VIRTUAL_SM(EF_CUDA_SM90)"
	.elftype	@"ET_EXEC"


//--------------------- .nv.info                  --------------------------
	.section	.nv.info,"",@"SHT_CUDA_INFO"
	.align	4


	//----- nvinfo : EIATTR_REGCOUNT
	.align		4
        /*0000*/ 	.byte	0x04, 0x2f
        /*0002*/ 	.short	(.L_1 - .L_0)
	.align		4
.L_0:
        /*0004*/ 	.word	index@(triton_poi_fused_0)
        /*0008*/ 	.word	0x00000020


	//----- nvinfo : EIATTR_MIN_STACK_SIZE
	.align		4
.L_1:
        /*000c*/ 	.byte	0x04, 0x12
        /*000e*/ 	.short	(.L_3 - .L_2)
	.align		4
.L_2:
        /*0010*/ 	.word	index@(triton_poi_fused_0)
        /*0014*/ 	.word	0x00000000


	//----- nvinfo : EIATTR_FRAME_SIZE
	.align		4
.L_3:
        /*0018*/ 	.byte	0x04, 0x11
        /*001a*/ 	.short	(.L_5 - .L_4)
	.align		4
.L_4:
        /*001c*/ 	.word	index@(triton_poi_fused_0)
        /*0020*/ 	.word	0x00000000


	//----- nvinfo : EIATTR_MIN_STACK_SIZE
	.align		4
.L_5:
        /*0024*/ 	.byte	0x04, 0x12
        /*0026*/ 	.short	(.L_7 - .L_6)
	.align		4
.L_6:
        /*0028*/ 	.word	index@(triton_poi_fused_0)
        /*002c*/ 	.word	0x00000000
.L_7:


//--------------------- .nv.info.triton_poi_fused_0 --------------------------
	.section	.nv.info.triton_poi_fused_0,"",@"SHT_CUDA_INFO"
	.sectionflags	@""
	.align	4


	//----- nvinfo : EIATTR_CUDA_API_VERSION
	.align		4
        /*0000*/ 	.byte	0x04, 0x37
        /*0002*/ 	.short	(.L_9 - .L_8)
.L_8:
        /*0004*/ 	.word	0x0000007c


	//----- nvinfo : EIATTR_KPARAM_INFO
	.align		4
.L_9:
        /*0008*/ 	.byte	0x04, 0x17
        /*000a*/ 	.short	(.L_11 - .L_10)
.L_10:
        /*000c*/ 	.word	0x00000000
        /*0010*/ 	.short	0x0003
        /*0012*/ 	.short	0x0014
        /*0014*/ 	.byte	0x00, 0xf0, 0x11, 0x00


	//----- nvinfo : EIATTR_KPARAM_INFO
	.align		4
.L_11:
        /*0018*/ 	.byte	0x04, 0x17
        /*001a*/ 	.short	(.L_13 - .L_12)
.L_12:
        /*001c*/ 	.word	0x00000000
        /*0020*/ 	.short	0x0002
        /*0022*/ 	.short	0x0010
        /*0024*/ 	.byte	0x00, 0xf0, 0x11, 0x00


	//----- nvinfo : EIATTR_KPARAM_INFO
	.align		4
.L_13:
        /*0028*/ 	.byte	0x04, 0x17
        /*002a*/ 	.short	(.L_15 - .L_14)
.L_14:
        /*002c*/ 	.word	0x00000000
        /*0030*/ 	.short	0x0001
        /*0032*/ 	.short	0x0008
        /*0034*/ 	.byte	0x00, 0xf4, 0x21, 0x00


	//----- nvinfo : EIATTR_KPARAM_INFO
	.align		4
.L_15:
        /*0038*/ 	.byte	0x04, 0x17
        /*003a*/ 	.short	(.L_17 - .L_16)
.L_16:
        /*003c*/ 	.word	0x00000000
        /*0040*/ 	.short	0x0000
        /*0042*/ 	.short	0x0000
        /*0044*/ 	.byte	0x00, 0xf4, 0x21, 0x00


	//----- nvinfo : EIATTR_SPARSE_MMA_MASK
	.align		4
.L_17:
        /*0048*/ 	.byte	0x03, 0x50
        /*004a*/ 	.short	0x0000


	//----- nvinfo : EIATTR_MAXREG_COUNT
	.align		4
        /*004c*/ 	.byte	0x03, 0x1b
        /*004e*/ 	.short	0x00ff


	//----- nvinfo : EIATTR_EXIT_INSTR_OFFSETS
	.align		4
        /*0050*/ 	.byte	0x04, 0x1c
        /*0052*/ 	.short	(.L_19 - .L_18)


	//   ....[0]....
.L_18:
        /*0054*/ 	.word	0x00000770


	//   ....[1]....
        /*0058*/ 	.word	0x00000790


	//----- nvinfo : EIATTR_REQNTID
	.align		4
.L_19:
        /*005c*/ 	.byte	0x04, 0x10
        /*005e*/ 	.short	(.L_21 - .L_20)
.L_20:
        /*0060*/ 	.word	0x00000080
        /*0064*/ 	.word	0x00000001
        /*0068*/ 	.word	0x00000001


	//----- nvinfo : EIATTR_CBANK_PARAM_SIZE
	.align		4
.L_21:
        /*006c*/ 	.byte	0x03, 0x19
        /*006e*/ 	.short	0x0018


	//----- nvinfo : EIATTR_PARAM_CBANK
	.align		4
        /*0070*/ 	.byte	0x04, 0x0a
        /*0072*/ 	.short	(.L_23 - .L_22)
	.align		4
.L_22:
        /*0074*/ 	.word	index@(.nv.constant0.triton_poi_fused_0)
        /*0078*/ 	.short	0x0210
        /*007a*/ 	.short	0x0018


	//----- nvinfo : EIATTR_SW_WAR
	.align		4
.L_23:
        /*007c*/ 	.byte	0x04, 0x36
        /*007e*/ 	.short	(.L_25 - .L_24)
.L_24:
        /*0080*/ 	.word	0x00000008
.L_25:


//--------------------- .nv.callgraph             --------------------------
	.section	.nv.callgraph,"",@"SHT_CUDA_CALLGRAPH"
	.align	4
	.sectionentsize	8
	.align		4
        /*0000*/ 	.word	0x00000000
	.align		4
        /*0004*/ 	.word	0xffffffff
	.align		4
        /*0008*/ 	.word	0x00000000
	.align		4
        /*000c*/ 	.word	0xfffffffe
	.align		4
        /*0010*/ 	.word	0x00000000
	.align		4
        /*0014*/ 	.word	0xfffffffd
	.align		4
        /*0018*/ 	.word	0x00000000
	.align		4
        /*001c*/ 	.word	0xfffffffc


//--------------------- .text.triton_poi_fused_0  --------------------------
	.section	.text.triton_poi_fused_0,"ax",@progbits
	.align	128
        .global         triton_poi_fused_0
        .type           triton_poi_fused_0,@function
        .size           triton_poi_fused_0,(.L_x_1 - triton_poi_fused_0)
        .other          triton_poi_fused_0,@"STO_CUDA_ENTRY STV_DEFAULT"
triton_poi_fused_0:
.text.triton_poi_fused_0:
[----:B------:R-:W0:Y:S01]  /*0000*/  LDC R1, c[0x0][0x28] ;  /* 0x00000a00ff017b82 */ /* 0x000e220000000800 */
[----:B------:R-:W1:Y:S07]  /*0010*/  S2R R10, SR_TID.X ;  /* 0x00000000000a7919 */ /* 0x000e6e0000002100 */
[----:B------:R-:W2:Y:S01]  /*0020*/  S2UR UR4, SR_CTAID.Y ;  /* 0x00000000000479c3 */ /* 0x000ea20000002600 */
[----:B------:R-:W-:Y:S01]  /*0030*/  HFMA2.MMA R0, -RZ, RZ, 0, 0 ;  /* 0x00000000ff007435 */ /* 0x000fe200000001ff */
[----:B------:R-:W3:Y:S06]  /*0040*/  S2R R3, SR_CTAID.X ;  /* 0x0000000000037919 */ /* 0x000eec0000002500 */
[----:B------:R-:W4:Y:S01]  /*0050*/  LDC.64 R12, c[0x0][0x210] ;  /* 0x00008400ff0c7b82 */ /* 0x000f220000000a00 */
[----:B--2---:R-:W-:Y:S01]  /*0060*/  USHF.L.U32 UR4, UR4, 0x5, URZ ;  /* 0x0000000504047899 */ /* 0x004fe2000800063f */
[----:B-1----:R-:W-:-:S02]  /*0070*/  SHF.R.U32.HI R19, RZ, 0x5, R10 ;  /* 0x00000005ff137819 */ /* 0x002fc4000001160a */
[----:B------:R-:W-:Y:S02]  /*0080*/  LOP3.LUT R10, R10, 0x1f, RZ, 0xc0, !PT ;  /* 0x0000001f0a0a7812 */ /* 0x000fe400078ec0ff */
[----:B------:R-:W-:Y:S02]  /*0090*/  SGXT.U32 R19, R19, 0x2 ;  /* 0x000000021313781a */ /* 0x000fe40000000000 */
[----:B---3--:R-:W-:Y:S02]  /*00a0*/  LEA R10, R3, R10, 0x5 ;  /* 0x0000000a030a7211 */ /* 0x008fe400078e28ff */
[----:B------:R-:W-:Y:S01]  /*00b0*/  LOP3.LUT R19, R19, UR4, RZ, 0xfc, !PT ;  /* 0x0000000413137c12 */ /* 0x000fe2000f8efcff */
[----:B------:R-:W-:Y:S01]  /*00c0*/  ULDC.64 UR4, c[0x0][0x208] ;  /* 0x0000820000047ab9 */ /* 0x000fe20000000a00 */
[----:B------:R-:W-:-:S03]  /*00d0*/  ISETP.GE.AND P0, PT, R10, 0x31, PT ;  /* 0x000000310a00780c */ /* 0x000fc60003f06270 */
[C---:B------:R-:W-:Y:S01]  /*00e0*/  IMAD R21, R19.reuse, 0x31, R10 ;  /* 0x0000003113157824 */ /* 0x040fe200078e020a */
[----:B------:R-:W-:-:S03]  /*00f0*/  ISETP.LT.AND P1, PT, R19, 0xc0, !P0 ;  /* 0x000000c01300780c */ /* 0x000fc60004721270 */
[----:B----4-:R-:W-:Y:S01]  /*0100*/  IMAD.WIDE R14, R21, 0x4, R12 ;  /* 0x00000004150e7825 */ /* 0x010fe200078e020c */
[C---:B------:R-:W-:Y:S02]  /*0110*/  LOP3.LUT R4, R19.reuse, 0x4, RZ, 0xfc, !PT ;  /* 0x0000000413047812 */ /* 0x040fe400078efcff */
[C---:B------:R-:W-:Y:S02]  /*0120*/  LOP3.LUT R11, R19.reuse, 0xc, RZ, 0xfc, !PT ;  /* 0x0000000c130b7812 */ /* 0x040fe400078efcff */
[C---:B------:R-:W-:Y:S02]  /*0130*/  LOP3.LUT R2, R19.reuse, 0x10, RZ, 0xfc, !PT ;  /* 0x0000001013027812 */ /* 0x040fe400078efcff */
[----:B------:R-:W-:Y:S02]  /*0140*/  LOP3.LUT R9, R19, 0x8, RZ, 0xfc, !PT ;  /* 0x0000000813097812 */ /* 0x000fe400078efcff */
[----:B------:R-:W-:Y:S01]  /*0150*/  IADD3 R29, R21, 0xc4, RZ ;  /* 0x000000c4151d7810 */ /* 0x000fe20007ffe0ff */
[----:B------:R1:W2:Y:S01]  /*0160*/  @P1 LDG.E.EL R0, desc[UR4][R14.64] ;  /* 0x000000040e001981 */ /* 0x0002a2000c2e1900 */
[----:B------:R-:W-:-:S02]  /*0170*/  ISETP.LT.AND P6, PT, R4, 0xc0, !P0 ;  /* 0x000000c00400780c */ /* 0x000fc400047c1270 */
[----:B------:R-:W-:Y:S02]  /*0180*/  ISETP.LT.AND P4, PT, R11, 0xc0, !P0 ;  /* 0x000000c00b00780c */ /* 0x000fe40004781270 */
[----:B------:R-:W-:Y:S02]  /*0190*/  ISETP.LT.AND P3, PT, R2, 0xc0, !P0 ;  /* 0x000000c00200780c */ /* 0x000fe40004761270 */
[----:B------:R-:W-:Y:S01]  /*01a0*/  LOP3.LUT R22, R19, 0x14, RZ, 0xfc, !PT ;  /* 0x0000001413167812 */ /* 0x000fe200078efcff */
[----:B------:R-:W-:Y:S01]  /*01b0*/  HFMA2.MMA R5, -RZ, RZ, 0, 0 ;  /* 0x00000000ff057435 */ /* 0x000fe200000001ff */
[----:B------:R-:W-:Y:S01]  /*01c0*/  MOV R8, RZ ;  /* 0x000000ff00087202 */ /* 0x000fe20000000f00 */
[----:B------:R-:W-:Y:S01]  /*01d0*/  IMAD.WIDE R28, R29, 0x4, R12 ;  /* 0x000000041d1c7825 */ /* 0x000fe200078e020c */
[----:B------:R-:W-:Y:S02]  /*01e0*/  ISETP.LT.AND P5, PT, R9, 0xc0, !P0 ;  /* 0x000000c00900780c */ /* 0x000fe400047a1270 */
[----:B-1----:R-:W-:-:S02]  /*01f0*/  IADD3 R15, R21, 0x24c, RZ ;  /* 0x0000024c150f7810 */ /* 0x002fc40007ffe0ff */
[----:B------:R-:W-:Y:S02]  /*0200*/  LOP3.LUT R24, R19, 0x18, RZ, 0xfc, !PT ;  /* 0x0000001813187812 */ /* 0x000fe400078efcff */
[----:B------:R-:W-:Y:S02]  /*0210*/  CS2R R6, SRZ ;  /* 0x0000000000067805 */ /* 0x000fe4000001ff00 */
[----:B------:R-:W-:Y:S02]  /*0220*/  IADD3 R17, R21, 0x310, RZ ;  /* 0x0000031015117810 */ /* 0x000fe40007ffe0ff */
[----:B------:R-:W-:Y:S02]  /*0230*/  P2R R18, PR, RZ, 0x2 ;  /* 0x00000002ff127803 */ /* 0x000fe40000000000 */
[----:B------:R-:W-:Y:S02]  /*0240*/  IADD3 R27, R21, 0x188, RZ ;  /* 0x00000188151b7810 */ /* 0x000fe40007ffe0ff */
[----:B------:R-:W-:Y:S01]  /*0250*/  ISETP.LT.AND P2, PT, R22, 0xc0, !P0 ;  /* 0x000000c01600780c */ /* 0x000fe20004741270 */
[--C-:B------:R-:W-:Y:S01]  /*0260*/  IMAD.WIDE R14, R15, 0x4, R12.reuse ;  /* 0x000000040f0e7825 */ /* 0x100fe200078e020c */
[----:B------:R-:W-:Y:S01]  /*0270*/  ISETP.LT.AND P1, PT, R24, 0xc0, !P0 ;  /* 0x000000c01800780c */ /* 0x000fe20004721270 */
[----:B------:R1:W3:Y:S01]  /*0280*/  @P6 LDG.E.EL R8, desc[UR4][R28.64] ;  /* 0x000000041c086981 */ /* 0x0002e2000c2e1900 */
[----:B------:R-:W-:Y:S01]  /*0290*/  IADD3 R20, R21, 0x3d4, RZ ;  /* 0x000003d415147810 */ /* 0x000fe20007ffe0ff */
[--C-:B------:R-:W-:Y:S01]  /*02a0*/  IMAD.WIDE R16, R17, 0x4, R12.reuse ;  /* 0x0000000411107825 */ /* 0x100fe200078e020c */
[----:B------:R-:W-:Y:S01]  /*02b0*/  HFMA2.MMA R23, -RZ, RZ, 0, 0 ;  /* 0x00000000ff177435 */ /* 0x000fe200000001ff */
[----:B------:R-:W-:Y:S01]  /*02c0*/  P2R R3, PR, RZ, 0x40 ;  /* 0x00000040ff037803 */ /* 0x000fe20000000000 */
[----:B------:R4:W3:Y:S01]  /*02d0*/  @P4 LDG.E.EL R6, desc[UR4][R14.64] ;  /* 0x000000040e064981 */ /* 0x0008e2000c2e1900 */
[----:B------:R-:W-:Y:S01]  /*02e0*/  IMAD.WIDE R26, R27, 0x4, R12 ;  /* 0x000000041b1a7825 */ /* 0x000fe200078e020c */
[----:B------:R-:W-:-:S02]  /*02f0*/  ISETP.NE.AND P6, PT, R18, RZ, PT ;  /* 0x000000ff1200720c */ /* 0x000fc40003fc5270 */
[----:B-1----:R-:W-:Y:S01]  /*0300*/  IADD3 R29, R21, 0x498, RZ ;  /* 0x00000498151d7810 */ /* 0x002fe20007ffe0ff */
[----:B------:R1:W3:Y:S01]  /*0310*/  @P3 LDG.E.EL R5, desc[UR4][R16.64] ;  /* 0x0000000410053981 */ /* 0x0002e2000c2e1900 */
[----:B------:R-:W-:Y:S01]  /*0320*/  MOV R18, RZ ;  /* 0x000000ff00127202 */ /* 0x000fe20000000f00 */
[--C-:B----4-:R-:W-:Y:S02]  /*0330*/  IMAD.WIDE R14, R20, 0x4, R12.reuse ;  /* 0x00000004140e7825 */ /* 0x110fe400078e020c */
[----:B------:R4:W3:Y:S04]  /*0340*/  @P5 LDG.E.EL R7, desc[UR4][R26.64] ;  /* 0x000000041a075981 */ /* 0x0008e8000c2e1900 */
[----:B------:R-:W3:Y:S01]  /*0350*/  @P2 LDG.E.EL R18, desc[UR4][R14.64] ;  /* 0x000000040e122981 */ /* 0x000ee2000c2e1900 */
[----:B-1----:R-:W-:-:S05]  /*0360*/  IMAD.WIDE R16, R29, 0x4, R12 ;  /* 0x000000041d107825 */ /* 0x002fca00078e020c */
[----:B------:R1:W3:Y:S01]  /*0370*/  @P1 LDG.E.EL R23, desc[UR4][R16.64] ;  /* 0x0000000410171981 */ /* 0x0002e2000c2e1900 */
[----:B------:R-:W-:Y:S01]  /*0380*/  IADD3 R21, R21, 0x55c, RZ ;  /* 0x0000055c15157810 */ /* 0x000fe20007ffe0ff */
[----:B----4-:R-:W-:-:S04]  /*0390*/  IMAD.HI R27, R19, 0x55555556, RZ ;  /* 0x55555556131b7827 */ /* 0x010fc800078e02ff */
[----:B------:R-:W-:Y:S02]  /*03a0*/  IMAD.WIDE R20, R21, 0x4, R12 ;  /* 0x0000000415147825 */ /* 0x000fe400078e020c */
[----:B------:R-:W4:Y:S01]  /*03b0*/  LDC.64 R12, c[0x0][0x218] ;  /* 0x00008600ff0c7b82 */ /* 0x000f220000000a00 */
[----:B------:R-:W-:Y:S02]  /*03c0*/  LEA.HI R28, R27, R27, RZ, 0x1 ;  /* 0x0000001b1b1c7211 */ /* 0x000fe400078f08ff */
[----:B------:R-:W-:-:S03]  /*03d0*/  LOP3.LUT R25, R19, 0x1c, RZ, 0xfc, !PT ;  /* 0x0000001c13197812 */ /* 0x000fc600078efcff */
[----:B------:R-:W-:Y:S01]  /*03e0*/  IMAD R19, R28, -0x3, R19 ;  /* 0xfffffffd1c137824 */ /* 0x000fe200078e0213 */
[----:B------:R-:W-:-:S03]  /*03f0*/  ISETP.LT.AND P0, PT, R25, 0xc0, !P0 ;  /* 0x000000c01900780c */ /* 0x000fc60004701270 */
[----:B------:R-:W-:Y:S01]  /*0400*/  IMAD R19, R10, 0x3, R19 ;  /* 0x000000030a137824 */ /* 0x000fe200078e0213 */
[----:B------:R-:W-:-:S03]  /*0410*/  MOV R26, RZ ;  /* 0x000000ff001a7202 */ /* 0x000fc60000000f00 */
[----:B------:R-:W-:Y:S02]  /*0420*/  IMAD R19, R28, 0x93, R19 ;  /* 0x000000931c137824 */ /* 0x000fe400078e0213 */
[----:B-1----:R-:W-:-:S04]  /*0430*/  IMAD.HI R16, R9, 0x55555556, RZ ;  /* 0x5555555609107827 */ /* 0x002fc800078e02ff */
[----:B------:R1:W5:Y:S01]  /*0440*/  @P0 LDG.E.EL R26, desc[UR4][R20.64] ;  /* 0x00000004141a0981 */ /* 0x000362000c2e1900 */
[----:B0---4-:R-:W-:Y:S01]  /*0450*/  IMAD.WIDE R14, R19, 0x4, R12 ;  /* 0x00000004130e7825 */ /* 0x011fe200078e020c */
[----:B------:R-:W-:-:S03]  /*0460*/  LEA.HI R16, R16, R16, RZ, 0x1 ;  /* 0x0000001010107211 */ /* 0x000fc600078f08ff */
[----:B------:R-:W-:-:S04]  /*0470*/  IMAD.HI R17, R11, 0x55555556, RZ ;  /* 0x555555560b117827 */ /* 0x000fc800078e02ff */
[----:B------:R-:W-:-:S04]  /*0480*/  IMAD R9, R16, -0x3, R9 ;  /* 0xfffffffd10097824 */ /* 0x000fc800078e0209 */
[----:B------:R-:W-:Y:S02]  /*0490*/  IMAD R9, R16, 0x93, R9 ;  /* 0x0000009310097824 */ /* 0x000fe400078e0209 */
[----:B------:R-:W-:-:S04]  /*04a0*/  IMAD.HI R16, R2, 0x55555556, RZ ;  /* 0x5555555602107827 */ /* 0x000fc800078e02ff */
[----:B------:R-:W-:Y:S01]  /*04b0*/  IMAD R9, R10, 0x3, R9 ;  /* 0x000000030a097824 */ /* 0x000fe200078e0209 */
[----:B--2---:R0:W-:Y:S01]  /*04c0*/  @P6 STG.E desc[UR4][R14.64], R0 ;  /* 0x000000000e006986 */ /* 0x0041e2000c101904 */
[----:B------:R-:W-:Y:S01]  /*04d0*/  ISETP.NE.AND P6, PT, R3, RZ, PT ;  /* 0x000000ff0300720c */ /* 0x000fe20003fc5270 */
[----:B------:R-:W-:-:S05]  /*04e0*/  IMAD.HI R3, R4, 0x55555556, RZ ;  /* 0x5555555604037827 */ /* 0x000fca00078e02ff */
[----:B------:R-:W-:-:S05]  /*04f0*/  LEA.HI R3, R3, R3, RZ, 0x1 ;  /* 0x0000000303037211 */ /* 0x000fca00078f08ff */
[----:B------:R-:W-:Y:S02]  /*0500*/  IMAD R4, R3, -0x3, R4 ;  /* 0xfffffffd03047824 */ /* 0x000fe400078e0204 */
[----:B0-----:R-:W-:-:S04]  /*0510*/  IMAD.HI R0, R22, 0x55555556, RZ ;  /* 0x5555555616007827 */ /* 0x001fc800078e02ff */
[----:B------:R-:W-:Y:S01]  /*0520*/  IMAD R3, R3, 0x93, R4 ;  /* 0x0000009303037824 */ /* 0x000fe200078e0204 */
[----:B------:R-:W-:Y:S01]  /*0530*/  LEA.HI R4, R17, R17, RZ, 0x1 ;  /* 0x0000001111047211 */ /* 0x000fe200078f08ff */
[----:B------:R-:W-:-:S04]  /*0540*/  IMAD.HI R17, R24, 0x55555556, RZ ;  /* 0x5555555618117827 */ /* 0x000fc800078e02ff */
[----:B------:R-:W-:Y:S01]  /*0550*/  IMAD.HI R14, R25, 0x55555556, RZ ;  /* 0x55555556190e7827 */ /* 0x000fe200078e02ff */
[----:B------:R-:W-:-:S03]  /*0560*/  LEA.HI R15, R16, R16, RZ, 0x1 ;  /* 0x00000010100f7211 */ /* 0x000fc600078f08ff */
[----:B------:R-:W-:Y:S01]  /*0570*/  IMAD R19, R4, -0x3, R11 ;  /* 0xfffffffd04137824 */ /* 0x000fe200078e020b */
[----:B------:R-:W-:Y:S02]  /*0580*/  LEA.HI R11, R0, R0, RZ, 0x1 ;  /* 0x00000000000b7211 */ /* 0x000fe400078f08ff */
[----:B------:R-:W-:Y:S02]  /*0590*/  LEA.HI R17, R17, R17, RZ, 0x1 ;  /* 0x0000001111117211 */ /* 0x000fe400078f08ff */
[----:B------:R-:W-:Y:S01]  /*05a0*/  LEA.HI R0, R14, R14, RZ, 0x1 ;  /* 0x0000000e0e007211 */ /* 0x000fe200078f08ff */
[----:B------:R-:W-:Y:S02]  /*05b0*/  IMAD R2, R15, -0x3, R2 ;  /* 0xfffffffd0f027824 */ /* 0x000fe400078e0202 */
[----:B------:R-:W-:Y:S02]  /*05c0*/  IMAD R22, R11, -0x3, R22 ;  /* 0xfffffffd0b167824 */ /* 0x000fe400078e0216 */
[----:B------:R-:W-:-:S02]  /*05d0*/  IMAD R24, R17, -0x3, R24 ;  /* 0xfffffffd11187824 */ /* 0x000fc400078e0218 */
[----:B------:R-:W-:Y:S02]  /*05e0*/  IMAD R25, R0, -0x3, R25 ;  /* 0xfffffffd00197824 */ /* 0x000fe400078e0219 */
[----:B------:R-:W-:Y:S02]  /*05f0*/  IMAD R19, R4, 0x93, R19 ;  /* 0x0000009304137824 */ /* 0x000fe400078e0213 */
[----:B-1----:R-:W-:Y:S02]  /*0600*/  IMAD R21, R15, 0x93, R2 ;  /* 0x000000930f157824 */ /* 0x002fe400078e0202 */
[----:B------:R-:W-:Y:S02]  /*0610*/  IMAD R11, R11, 0x93, R22 ;  /* 0x000000930b0b7824 */ /* 0x000fe400078e0216 */
[----:B------:R-:W-:Y:S02]  /*0620*/  IMAD R27, R17, 0x93, R24 ;  /* 0x00000093111b7824 */ /* 0x000fe400078e0218 */
[----:B------:R-:W-:-:S02]  /*0630*/  IMAD R29, R0, 0x93, R25 ;  /* 0x00000093001d7824 */ /* 0x000fc400078e0219 */
[C---:B------:R-:W-:Y:S02]  /*0640*/  IMAD R3, R10.reuse, 0x3, R3 ;  /* 0x000000030a037824 */ /* 0x040fe400078e0203 */
[C---:B------:R-:W-:Y:S02]  /*0650*/  IMAD R15, R10.reuse, 0x3, R19 ;  /* 0x000000030a0f7824 */ /* 0x040fe400078e0213 */
[C---:B------:R-:W-:Y:S02]  /*0660*/  IMAD R17, R10.reuse, 0x3, R21 ;  /* 0x000000030a117824 */ /* 0x040fe400078e0215 */
[C---:B------:R-:W-:Y:S02]  /*0670*/  IMAD R21, R10.reuse, 0x3, R11 ;  /* 0x000000030a157824 */ /* 0x040fe400078e020b */
[C---:B------:R-:W-:Y:S02]  /*0680*/  IMAD R25, R10.reuse, 0x3, R27 ;  /* 0x000000030a197824 */ /* 0x040fe400078e021b */
[----:B------:R-:W-:-:S02]  /*0690*/  IMAD R29, R10, 0x3, R29 ;  /* 0x000000030a1d7824 */ /* 0x000fc400078e021d */
[----:B------:R-:W-:-:S04]  /*06a0*/  IMAD.WIDE R2, R3, 0x4, R12 ;  /* 0x0000000403027825 */ /* 0x000fc800078e020c */
[--C-:B------:R-:W-:Y:S01]  /*06b0*/  IMAD.WIDE R10, R9, 0x4, R12.reuse ;  /* 0x00000004090a7825 */ /* 0x100fe200078e020c */
[----:B---3--:R0:W-:Y:S03]  /*06c0*/  @P6 STG.E desc[UR4][R2.64], R8 ;  /* 0x0000000802006986 */ /* 0x0081e6000c101904 */
[--C-:B------:R-:W-:Y:S01]  /*06d0*/  IMAD.WIDE R14, R15, 0x4, R12.reuse ;  /* 0x000000040f0e7825 */ /* 0x100fe200078e020c */
[----:B------:R0:W-:Y:S03]  /*06e0*/  @P5 STG.E desc[UR4][R10.64], R7 ;  /* 0x000000070a005986 */ /* 0x0001e6000c101904 */
[--C-:B------:R-:W-:Y:S01]  /*06f0*/  IMAD.WIDE R16, R17, 0x4, R12.reuse ;  /* 0x0000000411107825 */ /* 0x100fe200078e020c */
[----:B------:R0:W-:Y:S03]  /*0700*/  @P4 STG.E desc[UR4][R14.64], R6 ;  /* 0x000000060e004986 */ /* 0x0001e6000c101904 */
[--C-:B------:R-:W-:Y:S01]  /*0710*/  IMAD.WIDE R20, R21, 0x4, R12.reuse ;  /* 0x0000000415147825 */ /* 0x100fe200078e020c */
[----:B------:R0:W-:Y:S03]  /*0720*/  @P3 STG.E desc[UR4][R16.64], R5 ;  /* 0x0000000510003986 */ /* 0x0001e6000c101904 */
[--C-:B------:R-:W-:Y:S01]  /*0730*/  IMAD.WIDE R24, R25, 0x4, R12.reuse ;  /* 0x0000000419187825 */ /* 0x100fe200078e020c */
[----:B------:R0:W-:Y:S04]  /*0740*/  @P2 STG.E desc[UR4][R20.64], R18 ;  /* 0x0000001214002986 */ /* 0x0001e8000c101904 */
[----:B------:R0:W-:Y:S01]  /*0750*/  @P1 STG.E desc[UR4][R24.64], R23 ;  /* 0x0000001718001986 */ /* 0x0001e2000c101904 */
[----:B------:R-:W-:Y:S01]  /*0760*/  IMAD.WIDE R12, R29, 0x4, R12 ;  /* 0x000000041d0c7825 */ /* 0x000fe200078e020c */
[----:B0-----:R-:W-:Y:S06]  /*0770*/  @!P0 EXIT ;  /* 0x000000000000894d */ /* 0x001fec0003800000 */
[----:B-----5:R-:W-:Y:S01]  /*0780*/  STG.E desc[UR4][R12.64], R26 ;  /* 0x0000001a0c007986 */ /* 0x020fe2000c101904 */
[----:B------:R-:W-:Y:S05]  /*0790*/  EXIT ;  /* 0x000000000000794d */ /* 0x000fea0003800000 */
.L_x_0:
[----:B------:R-:W-:-:S00]  /*07a0*/  BRA `(.L_x_0) ;  /* 0xfffffffc00fc7947 */ /* 0x000fc0000383ffff */
[----:B------:R-:W-:-:S00]  /*07b0*/  NOP ;  /* 0x0000000000007918 */ /* 0x000fc00000000000 */
        /* <DEDUP_REMOVED lines=12> */
.L_x_1:


//--------------------- .nv.constant0.triton_poi_fused_0 --------------------------
	.section	.nv.constant0.triton_poi_fused_0,"a",@progbits
	.sectionflags	@""
	.align	4
.nv.constant0.triton_poi_fused_0:
	.zero		552
